	.headerflags	@"EF_CUDA_TEXMODE_UNIFIED EF_CUDA_64BIT_ADDRESS EF_CUDA_ACCELERATORS EF_CUDA_SM90 EF_CUDA_VIRTUAL_SM(EF_CUDA_SM90)"
	.elftype	@"ET_EXEC"


//--------------------- .nv.info                  --------------------------
	.section	.nv.info,"",@"SHT_CUDA_INFO"
	.align	4


	//----- nvinfo : EIATTR_REGCOUNT
	.align		4
        /*0000*/ 	.byte	0x04, 0x2f
        /*0002*/ 	.short	(.L_1 - .L_0)
	.align		4
.L_0:
        /*0004*/ 	.word	index@(triton_poi_fused_add_relu_threshold_backward_2)
        /*0008*/ 	.word	0x00000012


	//----- nvinfo : EIATTR_MIN_STACK_SIZE
	.align		4
.L_1:
        /*000c*/ 	.byte	0x04, 0x12
        /*000e*/ 	.short	(.L_3 - .L_2)
	.align		4
.L_2:
        /*0010*/ 	.word	index@(triton_poi_fused_add_relu_threshold_backward_2)
        /*0014*/ 	.word	0x00000000


	//----- nvinfo : EIATTR_FRAME_SIZE
	.align		4
.L_3:
        /*0018*/ 	.byte	0x04, 0x11
        /*001a*/ 	.short	(.L_5 - .L_4)
	.align		4
.L_4:
        /*001c*/ 	.word	index@(triton_poi_fused_add_relu_threshold_backward_2)
        /*0020*/ 	.word	0x00000000


	//----- nvinfo : EIATTR_MIN_STACK_SIZE
	.align		4
.L_5:
        /*0024*/ 	.byte	0x04, 0x12
        /*0026*/ 	.short	(.L_7 - .L_6)
	.align		4
.L_6:
        /*0028*/ 	.word	index@(triton_poi_fused_add_relu_threshold_backward_2)
        /*002c*/ 	.word	0x00000000
.L_7:


//--------------------- .nv.info.triton_poi_fused_add_relu_threshold_backward_2 --------------------------
	.section	.nv.info.triton_poi_fused_add_relu_threshold_backward_2,"",@"SHT_CUDA_INFO"
	.sectionflags	@""
	.align	4


	//----- nvinfo : EIATTR_CUDA_API_VERSION
	.align		4
        /*0000*/ 	.byte	0x04, 0x37
        /*0002*/ 	.short	(.L_9 - .L_8)
.L_8:
        /*0004*/ 	.word	0x0000007c


	//----- nvinfo : EIATTR_KPARAM_INFO
	.align		4
.L_9:
        /*0008*/ 	.byte	0x04, 0x17
        /*000a*/ 	.short	(.L_11 - .L_10)
.L_10:
        /*000c*/ 	.word	0x00000000
        /*0010*/ 	.short	0x0006
        /*0012*/ 	.short	0x0030
        /*0014*/ 	.byte	0x00, 0xf0, 0x11, 0x00


	//----- nvinfo : EIATTR_KPARAM_INFO
	.align		4
.L_11:
        /*0018*/ 	.byte	0x04, 0x17
        /*001a*/ 	.short	(.L_13 - .L_12)
.L_12:
        /*001c*/ 	.word	0x00000000
        /*0020*/ 	.short	0x0005
        /*0022*/ 	.short	0x0028
        /*0024*/ 	.byte	0x00, 0xf4, 0x21, 0x00


	//----- nvinfo : EIATTR_KPARAM_INFO
	.align		4
.L_13:
        /*0028*/ 	.byte	0x04, 0x17
        /*002a*/ 	.short	(.L_15 - .L_14)
.L_14:
        /*002c*/ 	.word	0x00000000
        /*0030*/ 	.short	0x0004
        /*0032*/ 	.short	0x0020
        /*0034*/ 	.byte	0x00, 0xf4, 0x21, 0x00


	//----- nvinfo : EIATTR_KPARAM_INFO
	.align		4
.L_15:
        /*0038*/ 	.byte	0x04, 0x17
        /*003a*/ 	.short	(.L_17 - .L_16)
.L_16:
        /*003c*/ 	.word	0x00000000
        /*0040*/ 	.short	0x0003
        /*0042*/ 	.short	0x0018
        /*0044*/ 	.byte	0x00, 0xf4, 0x21, 0x00


	//----- nvinfo : EIATTR_KPARAM_INFO
	.align		4
.L_17:
        /*0048*/ 	.byte	0x04, 0x17
        /*004a*/ 	.short	(.L_19 - .L_18)
.L_18:
        /*004c*/ 	.word	0x00000000
        /*0050*/ 	.short	0x0002
        /*0052*/ 	.short	0x0010
        /*0054*/ 	.byte	0x00, 0xf4, 0x21, 0x00


	//----- nvinfo : EIATTR_KPARAM_INFO
	.align		4
.L_19:
        /*0058*/ 	.byte	0x04, 0x17
        /*005a*/ 	.short	(.L_21 - .L_20)
.L_20:
        /*005c*/ 	.word	0x00000000
        /*0060*/ 	.short	0x0001
        /*0062*/ 	.short	0x0008
        /*0064*/ 	.byte	0x00, 0xf4, 0x21, 0x00


	//----- nvinfo : EIATTR_KPARAM_INFO
	.align		4
.L_21:
        /*0068*/ 	.byte	0x04, 0x17
        /*006a*/ 	.short	(.L_23 - .L_22)
.L_22:
        /*006c*/ 	.word	0x00000000
        /*0070*/ 	.short	0x0000
        /*0072*/ 	.short	0x0000
        /*0074*/ 	.byte	0x00, 0xf4, 0x21, 0x00


	//----- nvinfo : EIATTR_SPARSE_MMA_MASK
	.align		4
.L_23:
        /*0078*/ 	.byte	0x03, 0x50
        /*007a*/ 	.short	0x0000


	//----- nvinfo : EIATTR_MAXREG_COUNT
	.align		4
        /*007c*/ 	.byte	0x03, 0x1b
        /*007e*/ 	.short	0x00ff


	//----- nvinfo : EIATTR_EXIT_INSTR_OFFSETS
	.align		4
        /*0080*/ 	.byte	0x04, 0x1c
        /*0082*/ 	.short	(.L_25 - .L_24)


	//   ....[0]....
.L_24:
        /*0084*/ 	.word	0x00000270


	//   ....[1]....
        /*0088*/ 	.word	0x00000290


	//----- nvinfo : EIATTR_REQNTID
	.align		4
.L_25:
        /*008c*/ 	.byte	0x04, 0x10
        /*008e*/ 	.short	(.L_27 - .L_26)
.L_26:
        /*0090*/ 	.word	0x00000080
        /*0094*/ 	.word	0x00000001
        /*0098*/ 	.word	0x00000001


	//----- nvinfo : EIATTR_CBANK_PARAM_SIZE
	.align		4
.L_27:
        /*009c*/ 	.byte	0x03, 0x19
        /*009e*/ 	.short	0x0034


	//----- nvinfo : EIATTR_PARAM_CBANK
	.align		4
        /*00a0*/ 	.byte	0x04, 0x0a
        /*00a2*/ 	.short	(.L_29 - .L_28)
	.align		4
.L_28:
        /*00a4*/ 	.word	index@(.nv.constant0.triton_poi_fused_add_relu_threshold_backward_2)
        /*00a8*/ 	.short	0x0210
        /*00aa*/ 	.short	0x0034


	//----- nvinfo : EIATTR_SW_WAR
	.align		4
.L_29:
        /*00ac*/ 	.byte	0x04, 0x36
        /*00ae*/ 	.short	(.L_31 - .L_30)
.L_30:
        /*00b0*/ 	.word	0x00000008
.L_31:


//--------------------- .nv.callgraph             --------------------------
	.section	.nv.callgraph,"",@"SHT_CUDA_CALLGRAPH"
	.align	4
	.sectionentsize	8
	.align		4
        /*0000*/ 	.word	0x00000000
	.align		4
        /*0004*/ 	.word	0xffffffff
	.align		4
        /*0008*/ 	.word	0x00000000
	.align		4
        /*000c*/ 	.word	0xfffffffe
	.align		4
        /*0010*/ 	.word	0x00000000
	.align		4
        /*0014*/ 	.word	0xfffffffd
	.align		4
        /*0018*/ 	.word	0x00000000
	.align		4
        /*001c*/ 	.word	0xfffffffc


//--------------------- .text.triton_poi_fused_add_relu_threshold_backward_2 --------------------------
	.section	.text.triton_poi_fused_add_relu_threshold_backward_2,"ax",@progbits
	.align	128
        .global         triton_poi_fused_add_relu_threshold_backward_2
        .type           triton_poi_fused_add_relu_threshold_backward_2,@function
        .size           triton_poi_fused_add_relu_threshold_backward_2,(.L_x_1 - triton_poi_fused_add_relu_threshold_backward_2)
        .other          triton_poi_fused_add_relu_threshold_backward_2,@"STO_CUDA_ENTRY STV_DEFAULT"
triton_poi_fused_add_relu_threshold_backward_2:
.text.triton_poi_fused_add_relu_threshold_backward_2:
[----:B------:R-:W0:Y:S01]  /*0000*/  LDC R1, c[0x0][0x28] ;  /* 0x00000a00ff017b82 */ /* 0x000e220000000800 */
[----:B------:R-:W1:Y:S07]  /*0010*/  S2R R0, SR_TID.X ;  /* 0x0000000000007919 */ /* 0x000e6e0000002100 */
[----:B------:R-:W2:Y:S01]  /*0020*/  LDC.64 R6, c[0x0][0x218] ;  /* 0x00008600ff067b82 */ /* 0x000ea20000000a00 */
[----:B------:R-:W-:Y:S01]  /*0030*/  CS2R R14, SRZ ;  /* 0x00000000000e7805 */ /* 0x000fe2000001ff00 */
[----:B------:R-:W-:Y:S01]  /*0040*/  ULDC.64 UR4, c[0x0][0x208] ;  /* 0x0000820000047ab9 */ /* 0x000fe20000000a00 */
[----:B------:R-:W3:Y:S01]  /*0050*/  S2R R3, SR_CTAID.X ;  /* 0x0000000000037919 */ /* 0x000ee20000002500 */
[----:B------:R-:W-:-:S04]  /*0060*/  ULDC.64 UR6, c[0x0][0x238] ;  /* 0x00008e0000067ab9 */ /* 0x000fc80000000a00 */
[----:B------:R-:W4:Y:S08]  /*0070*/  LDC.64 R8, c[0x0][0x228] ;  /* 0x00008a00ff087b82 */ /* 0x000f300000000a00 */
[----:B------:R-:W5:Y:S08]  /*0080*/  LDC.64 R4, c[0x0][0x210] ;  /* 0x00008400ff047b82 */ /* 0x000f700000000a00 */
[----:B------:R-:W2:Y:S01]  /*0090*/  LDC.64 R12, c[0x0][0x230] ;  /* 0x00008c00ff0c7b82 */ /* 0x000ea20000000a00 */
[----:B-1----:R-:W-:-:S02]  /*00a0*/  LOP3.LUT R0, R0, 0x7f, RZ, 0xc0, !PT ;  /* 0x0000007f00007812 */ /* 0x002fc400078ec0ff */
[----:B---3--:R-:W-:-:S03]  /*00b0*/  SHF.R.S32.HI R11, RZ, 0x18, R3 ;  /* 0x00000018ff0b7819 */ /* 0x008fc60000011403 */
[----:B------:R-:W-:Y:S02]  /*00c0*/  IMAD R0, R3, 0x80, R0 ;  /* 0x0000008003007824 */ /* 0x000fe400078e0200 */
[----:B------:R-:W1:Y:S01]  /*00d0*/  LDC.64 R2, c[0x0][0x220] ;  /* 0x00008800ff027b82 */ /* 0x000e620000000a00 */
[----:B------:R-:W-:Y:S01]  /*00e0*/  SGXT R11, R11, 0x1 ;  /* 0x000000010b0b781a */ /* 0x000fe20000000200 */
[C---:B-----5:R-:W-:Y:S01]  /*00f0*/  IMAD.WIDE R4, R0.reuse, 0x4, R4 ;  /* 0x0000000400047825 */ /* 0x060fe200078e0204 */
[----:B------:R-:W-:Y:S02]  /*0100*/  ISETP.GE.AND P0, PT, R0, 0x100, PT ;  /* 0x000001000000780c */ /* 0x000fe40003f06270 */
[----:B------:R-:W-:-:S04]  /*0110*/  LEA.HI R11, R11, R0, RZ, 0x2 ;  /* 0x000000000b0b7211 */ /* 0x000fc800078f10ff */
[----:B------:R-:W-:-:S05]  /*0120*/  LOP3.LUT R11, R11, 0xfffffffc, RZ, 0xc0, !PT ;  /* 0xfffffffc0b0b7812 */ /* 0x000fca00078ec0ff */
[----:B------:R-:W-:-:S04]  /*0130*/  IMAD.IADD R11, R0, 0x1, -R11 ;  /* 0x00000001000b7824 */ /* 0x000fc800078e0a0b */
[----:B--2---:R-:W-:-:S04]  /*0140*/  IMAD.WIDE R6, R11, 0x4, R6 ;  /* 0x000000040b067825 */ /* 0x004fc800078e0206 */
[----:B----4-:R-:W-:Y:S01]  /*0150*/  IMAD.WIDE R8, R11, 0x4, R8 ;  /* 0x000000040b087825 */ /* 0x010fe200078e0208 */
[----:B------:R-:W-:-:S03]  /*0160*/  CS2R R10, SRZ ;  /* 0x00000000000a7805 */ /* 0x000fc6000001ff00 */
[C---:B-1----:R-:W-:Y:S01]  /*0170*/  IMAD.WIDE R2, R0.reuse, 0x4, R2 ;  /* 0x0000000400027825 */ /* 0x042fe200078e0202 */
[----:B------:R-:W2:Y:S04]  /*0180*/  @!P0 LDG.E.EL R15, desc[UR4][R8.64] ;  /* 0x00000004080f8981 */ /* 0x000ea8000c2e1900 */
[----:B------:R1:W3:Y:S04]  /*0190*/  @!P0 LDG.E R10, desc[UR4][R4.64] ;  /* 0x00000004040a8981 */ /* 0x0002e8000c1e1900 */
[----:B------:R-:W3:Y:S04]  /*01a0*/  @!P0 LDG.E.EL R11, desc[UR4][R6.64] ;  /* 0x00000004060b8981 */ /* 0x000ee8000c2e1900 */
[----:B------:R-:W2:Y:S01]  /*01b0*/  @!P0 LDG.E R14, desc[UR4][R2.64] ;  /* 0x00000004020e8981 */ /* 0x000ea2000c1e1900 */
[----:B01----:R-:W-:-:S04]  /*01c0*/  IMAD.WIDE R4, R0, 0x4, R12 ;  /* 0x0000000400047825 */ /* 0x003fc800078e020c */
[----:B---3--:R-:W-:Y:S01]  /*01d0*/  FADD R10, R11, R10 ;  /* 0x0000000a0b0a7221 */ /* 0x008fe20000000000 */
[----:B--2---:R-:W-:-:S04]  /*01e0*/  FADD R15, R15, R14 ;  /* 0x0000000e0f0f7221 */ /* 0x004fc80000000000 */
[C---:B------:R-:W-:Y:S01]  /*01f0*/  FADD R11, R10.reuse, R15 ;  /* 0x0000000f0a0b7221 */ /* 0x040fe20000000000 */
[----:B------:R-:W-:-:S04]  /*0200*/  FSETP.GEU.AND P1, PT, R10, -R15, PT ;  /* 0x8000000f0a00720b */ /* 0x000fc80003f2e000 */
[----:B------:R-:W-:Y:S02]  /*0210*/  FSEL R15, R11, RZ, P1 ;  /* 0x000000ff0b0f7208 */ /* 0x000fe40000800000 */
[----:B------:R-:W-:Y:S02]  /*0220*/  IADD3 R10, P1, R0, UR6, RZ ;  /* 0x00000006000a7c10 */ /* 0x000fe4000ff3e0ff */
[----:B------:R-:W-:Y:S01]  /*0230*/  FSETP.GTU.AND P2, PT, R15, RZ, PT ;  /* 0x000000ff0f00720b */ /* 0x000fe20003f4c000 */
[----:B------:R0:W-:Y:S01]  /*0240*/  @!P0 STG.E desc[UR4][R4.64], R15 ;  /* 0x0000000f04008986 */ /* 0x0001e2000c101904 */
[----:B------:R-:W-:Y:S02]  /*0250*/  LEA.HI.X.SX32 R11, R0, UR7, 0x1, P1 ;  /* 0x00000007000b7c11 */ /* 0x000fe400088f0eff */
[----:B------:R-:W-:Y:S01]  /*0260*/  SEL R3, RZ, 0x1, P2 ;  /* 0x00000001ff037807 */ /* 0x000fe20001000000 */
[----:B0-----:R-:W-:Y:S08]  /*0270*/  @P0 EXIT ;  /* 0x000000000000094d */ /* 0x001ff00003800000 */
[----:B------:R-:W-:Y:S01]  /*0280*/  STG.E.U8 desc[UR4][R10.64], R3 ;  /* 0x000000030a007986 */ /* 0x000fe2000c101104 */
[----:B------:R-:W-:Y:S05]  /*0290*/  EXIT ;  /* 0x000000000000794d */ /* 0x000fea0003800000 */
.L_x_0:
[----:B------:R-:W-:-:S00]  /*02a0*/  BRA `(.L_x_0) ;  /* 0xfffffffc00fc7947 */ /* 0x000fc0000383ffff */
[----:B------:R-:W-:-:S00]  /*02b0*/  NOP ;  /* 0x0000000000007918 */ /* 0x000fc00000000000 */
        /* <DEDUP_REMOVED lines=12> */
.L_x_1:


//--------------------- .nv.constant0.triton_poi_fused_add_relu_threshold_backward_2 --------------------------
	.section	.nv.constant0.triton_poi_fused_add_relu_threshold_backward_2,"a",@progbits
	.sectionflags	@""
	.align	4
.nv.constant0.triton_poi_fused_add_relu_threshold_backward_2:
	.zero		580
